//
// Generated by NVIDIA NVVM Compiler
//
// Compiler Build ID: CL-36424714
// Cuda compilation tools, release 13.0, V13.0.88
// Based on NVVM 20.0.0
//

.version 9.0
.target sm_100
.address_size 64

	// .globl	_Z10multiplicaPdS_S_i
// _ZZ10multiplicaPdS_S_iE3Mds has been demoted
// _ZZ10multiplicaPdS_S_iE3Nds has been demoted

.visible .entry _Z10multiplicaPdS_S_i(
	.param .u64 .ptr .align 1 _Z10multiplicaPdS_S_i_param_0,
	.param .u64 .ptr .align 1 _Z10multiplicaPdS_S_i_param_1,
	.param .u64 .ptr .align 1 _Z10multiplicaPdS_S_i_param_2,
	.param .u32 _Z10multiplicaPdS_S_i_param_3
)
{
	.reg .pred 	%p<8>;
	.reg .b32 	%r<119>;
	.reg .b64 	%rd<40>;
	.reg .b64 	%fd<368>;
	// demoted variable
	.shared .align 8 .b8 _ZZ10multiplicaPdS_S_iE3Mds[2048];
	// demoted variable
	.shared .align 8 .b8 _ZZ10multiplicaPdS_S_iE3Nds[2048];
	ld.param.u32 	%r29, [_Z10multiplicaPdS_S_i_param_3];
	mov.u32 	%r30, %ctaid.x;
	mov.u32 	%r31, %ctaid.y;
	mov.u32 	%r1, %tid.x;
	mov.u32 	%r2, %tid.y;
	shl.b32 	%r32, %r31, 4;
	add.s32 	%r3, %r32, %r2;
	shl.b32 	%r4, %r30, 4;
	shr.s32 	%r33, %r29, 31;
	shr.u32 	%r34, %r33, 28;
	add.s32 	%r35, %r29, %r34;
	shr.s32 	%r5, %r35, 4;
	setp.lt.s32 	%p1, %r29, 16;
	mov.f64 	%fd367, 0d0000000000000000;
	@%p1 bra 	$L__BB0_9;
	mad.lo.s32 	%r115, %r29, %r3, %r1;
	add.s32 	%r37, %r5, -1;
	setp.lt.u32 	%p2, %r37, 3;
	mov.f64 	%fd367, 0d0000000000000000;
	mov.b32 	%r118, 0;
	@%p2 bra 	$L__BB0_4;
	and.b32  	%r118, %r5, 134217724;
	neg.s32 	%r116, %r118;
	add.s32 	%r39, %r2, 48;
	mad.lo.s32 	%r40, %r29, %r39, %r1;
	add.s32 	%r114, %r40, %r4;
	add.s32 	%r41, %r2, 32;
	mad.lo.s32 	%r42, %r29, %r41, %r1;
	add.s32 	%r113, %r42, %r4;
	add.s32 	%r43, %r2, 16;
	mad.lo.s32 	%r44, %r29, %r43, %r1;
	add.s32 	%r112, %r44, %r4;
	mad.lo.s32 	%r45, %r2, %r29, %r1;
	add.s32 	%r111, %r45, %r4;
	mov.f64 	%fd367, 0d0000000000000000;
$L__BB0_3:
	.pragma "nounroll";
	ld.param.u64 	%rd36, [_Z10multiplicaPdS_S_i_param_1];
	ld.param.u64 	%rd33, [_Z10multiplicaPdS_S_i_param_0];
	cvta.to.global.u64 	%rd4, %rd33;
	mul.wide.s32 	%rd5, %r115, 8;
	add.s64 	%rd6, %rd4, %rd5;
	ld.global.f64 	%fd14, [%rd6];
	shl.b32 	%r48, %r2, 7;
	mov.u32 	%r49, _ZZ10multiplicaPdS_S_iE3Mds;
	add.s32 	%r50, %r49, %r48;
	shl.b32 	%r51, %r1, 3;
	add.s32 	%r52, %r50, %r51;
	st.shared.f64 	[%r52], %fd14;
	cvta.to.global.u64 	%rd7, %rd36;
	mul.wide.u32 	%rd8, %r111, 8;
	add.s64 	%rd9, %rd7, %rd8;
	ld.global.f64 	%fd15, [%rd9];
	mov.u32 	%r53, _ZZ10multiplicaPdS_S_iE3Nds;
	add.s32 	%r54, %r53, %r51;
	add.s32 	%r55, %r54, %r48;
	st.shared.f64 	[%r55], %fd15;
	bar.sync 	0;
	ld.shared.f64 	%fd16, [%r50];
	ld.shared.f64 	%fd17, [%r54];
	fma.rn.f64 	%fd18, %fd16, %fd17, %fd367;
	ld.shared.f64 	%fd19, [%r50+8];
	ld.shared.f64 	%fd20, [%r54+128];
	fma.rn.f64 	%fd21, %fd19, %fd20, %fd18;
	ld.shared.f64 	%fd22, [%r50+16];
	ld.shared.f64 	%fd23, [%r54+256];
	fma.rn.f64 	%fd24, %fd22, %fd23, %fd21;
	ld.shared.f64 	%fd25, [%r50+24];
	ld.shared.f64 	%fd26, [%r54+384];
	fma.rn.f64 	%fd27, %fd25, %fd26, %fd24;
	ld.shared.f64 	%fd28, [%r50+32];
	ld.shared.f64 	%fd29, [%r54+512];
	fma.rn.f64 	%fd30, %fd28, %fd29, %fd27;
	ld.shared.f64 	%fd31, [%r50+40];
	ld.shared.f64 	%fd32, [%r54+640];
	fma.rn.f64 	%fd33, %fd31, %fd32, %fd30;
	ld.shared.f64 	%fd34, [%r50+48];
	ld.shared.f64 	%fd35, [%r54+768];
	fma.rn.f64 	%fd36, %fd34, %fd35, %fd33;
	ld.shared.f64 	%fd37, [%r50+56];
	ld.shared.f64 	%fd38, [%r54+896];
	fma.rn.f64 	%fd39, %fd37, %fd38, %fd36;
	ld.shared.f64 	%fd40, [%r50+64];
	ld.shared.f64 	%fd41, [%r54+1024];
	fma.rn.f64 	%fd42, %fd40, %fd41, %fd39;
	ld.shared.f64 	%fd43, [%r50+72];
	ld.shared.f64 	%fd44, [%r54+1152];
	fma.rn.f64 	%fd45, %fd43, %fd44, %fd42;
	ld.shared.f64 	%fd46, [%r50+80];
	ld.shared.f64 	%fd47, [%r54+1280];
	fma.rn.f64 	%fd48, %fd46, %fd47, %fd45;
	ld.shared.f64 	%fd49, [%r50+88];
	ld.shared.f64 	%fd50, [%r54+1408];
	fma.rn.f64 	%fd51, %fd49, %fd50, %fd48;
	ld.shared.f64 	%fd52, [%r50+96];
	ld.shared.f64 	%fd53, [%r54+1536];
	fma.rn.f64 	%fd54, %fd52, %fd53, %fd51;
	ld.shared.f64 	%fd55, [%r50+104];
	ld.shared.f64 	%fd56, [%r54+1664];
	fma.rn.f64 	%fd57, %fd55, %fd56, %fd54;
	ld.shared.f64 	%fd58, [%r50+112];
	ld.shared.f64 	%fd59, [%r54+1792];
	fma.rn.f64 	%fd60, %fd58, %fd59, %fd57;
	ld.shared.f64 	%fd61, [%r50+120];
	ld.shared.f64 	%fd62, [%r54+1920];
	fma.rn.f64 	%fd63, %fd61, %fd62, %fd60;
	bar.sync 	0;
	ld.global.f64 	%fd64, [%rd6+128];
	st.shared.f64 	[%r52], %fd64;
	mul.wide.u32 	%rd10, %r112, 8;
	add.s64 	%rd11, %rd7, %rd10;
	ld.global.f64 	%fd65, [%rd11];
	st.shared.f64 	[%r55], %fd65;
	bar.sync 	0;
	ld.shared.f64 	%fd66, [%r50];
	ld.shared.f64 	%fd67, [%r54];
	fma.rn.f64 	%fd68, %fd66, %fd67, %fd63;
	ld.shared.f64 	%fd69, [%r50+8];
	ld.shared.f64 	%fd70, [%r54+128];
	fma.rn.f64 	%fd71, %fd69, %fd70, %fd68;
	ld.shared.f64 	%fd72, [%r50+16];
	ld.shared.f64 	%fd73, [%r54+256];
	fma.rn.f64 	%fd74, %fd72, %fd73, %fd71;
	ld.shared.f64 	%fd75, [%r50+24];
	ld.shared.f64 	%fd76, [%r54+384];
	fma.rn.f64 	%fd77, %fd75, %fd76, %fd74;
	ld.shared.f64 	%fd78, [%r50+32];
	ld.shared.f64 	%fd79, [%r54+512];
	fma.rn.f64 	%fd80, %fd78, %fd79, %fd77;
	ld.shared.f64 	%fd81, [%r50+40];
	ld.shared.f64 	%fd82, [%r54+640];
	fma.rn.f64 	%fd83, %fd81, %fd82, %fd80;
	ld.shared.f64 	%fd84, [%r50+48];
	ld.shared.f64 	%fd85, [%r54+768];
	fma.rn.f64 	%fd86, %fd84, %fd85, %fd83;
	ld.shared.f64 	%fd87, [%r50+56];
	ld.shared.f64 	%fd88, [%r54+896];
	fma.rn.f64 	%fd89, %fd87, %fd88, %fd86;
	ld.shared.f64 	%fd90, [%r50+64];
	ld.shared.f64 	%fd91, [%r54+1024];
	fma.rn.f64 	%fd92, %fd90, %fd91, %fd89;
	ld.shared.f64 	%fd93, [%r50+72];
	ld.shared.f64 	%fd94, [%r54+1152];
	fma.rn.f64 	%fd95, %fd93, %fd94, %fd92;
	ld.shared.f64 	%fd96, [%r50+80];
	ld.shared.f64 	%fd97, [%r54+1280];
	fma.rn.f64 	%fd98, %fd96, %fd97, %fd95;
	ld.shared.f64 	%fd99, [%r50+88];
	ld.shared.f64 	%fd100, [%r54+1408];
	fma.rn.f64 	%fd101, %fd99, %fd100, %fd98;
	ld.shared.f64 	%fd102, [%r50+96];
	ld.shared.f64 	%fd103, [%r54+1536];
	fma.rn.f64 	%fd104, %fd102, %fd103, %fd101;
	ld.shared.f64 	%fd105, [%r50+104];
	ld.shared.f64 	%fd106, [%r54+1664];
	fma.rn.f64 	%fd107, %fd105, %fd106, %fd104;
	ld.shared.f64 	%fd108, [%r50+112];
	ld.shared.f64 	%fd109, [%r54+1792];
	fma.rn.f64 	%fd110, %fd108, %fd109, %fd107;
	ld.shared.f64 	%fd111, [%r50+120];
	ld.shared.f64 	%fd112, [%r54+1920];
	fma.rn.f64 	%fd113, %fd111, %fd112, %fd110;
	bar.sync 	0;
	ld.global.f64 	%fd114, [%rd6+256];
	st.shared.f64 	[%r52], %fd114;
	mul.wide.u32 	%rd12, %r113, 8;
	add.s64 	%rd13, %rd7, %rd12;
	ld.global.f64 	%fd115, [%rd13];
	st.shared.f64 	[%r55], %fd115;
	bar.sync 	0;
	ld.shared.f64 	%fd116, [%r50];
	ld.shared.f64 	%fd117, [%r54];
	fma.rn.f64 	%fd118, %fd116, %fd117, %fd113;
	ld.shared.f64 	%fd119, [%r50+8];
	ld.shared.f64 	%fd120, [%r54+128];
	fma.rn.f64 	%fd121, %fd119, %fd120, %fd118;
	ld.shared.f64 	%fd122, [%r50+16];
	ld.shared.f64 	%fd123, [%r54+256];
	fma.rn.f64 	%fd124, %fd122, %fd123, %fd121;
	ld.shared.f64 	%fd125, [%r50+24];
	ld.shared.f64 	%fd126, [%r54+384];
	fma.rn.f64 	%fd127, %fd125, %fd126, %fd124;
	ld.shared.f64 	%fd128, [%r50+32];
	ld.shared.f64 	%fd129, [%r54+512];
	fma.rn.f64 	%fd130, %fd128, %fd129, %fd127;
	ld.shared.f64 	%fd131, [%r50+40];
	ld.shared.f64 	%fd132, [%r54+640];
	fma.rn.f64 	%fd133, %fd131, %fd132, %fd130;
	ld.shared.f64 	%fd134, [%r50+48];
	ld.shared.f64 	%fd135, [%r54+768];
	fma.rn.f64 	%fd136, %fd134, %fd135, %fd133;
	ld.shared.f64 	%fd137, [%r50+56];
	ld.shared.f64 	%fd138, [%r54+896];
	fma.rn.f64 	%fd139, %fd137, %fd138, %fd136;
	ld.shared.f64 	%fd140, [%r50+64];
	ld.shared.f64 	%fd141, [%r54+1024];
	fma.rn.f64 	%fd142, %fd140, %fd141, %fd139;
	ld.shared.f64 	%fd143, [%r50+72];
	ld.shared.f64 	%fd144, [%r54+1152];
	fma.rn.f64 	%fd145, %fd143, %fd144, %fd142;
	ld.shared.f64 	%fd146, [%r50+80];
	ld.shared.f64 	%fd147, [%r54+1280];
	fma.rn.f64 	%fd148, %fd146, %fd147, %fd145;
	ld.shared.f64 	%fd149, [%r50+88];
	ld.shared.f64 	%fd150, [%r54+1408];
	fma.rn.f64 	%fd151, %fd149, %fd150, %fd148;
	ld.shared.f64 	%fd152, [%r50+96];
	ld.shared.f64 	%fd153, [%r54+1536];
	fma.rn.f64 	%fd154, %fd152, %fd153, %fd151;
	ld.shared.f64 	%fd155, [%r50+104];
	ld.shared.f64 	%fd156, [%r54+1664];
	fma.rn.f64 	%fd157, %fd155, %fd156, %fd154;
	ld.shared.f64 	%fd158, [%r50+112];
	ld.shared.f64 	%fd159, [%r54+1792];
	fma.rn.f64 	%fd160, %fd158, %fd159, %fd157;
	ld.shared.f64 	%fd161, [%r50+120];
	ld.shared.f64 	%fd162, [%r54+1920];
	fma.rn.f64 	%fd163, %fd161, %fd162, %fd160;
	bar.sync 	0;
	ld.global.f64 	%fd164, [%rd6+384];
	st.shared.f64 	[%r52], %fd164;
	mul.wide.u32 	%rd14, %r114, 8;
	add.s64 	%rd15, %rd7, %rd14;
	ld.global.f64 	%fd165, [%rd15];
	st.shared.f64 	[%r55], %fd165;
	bar.sync 	0;
	ld.shared.f64 	%fd166, [%r50];
	ld.shared.f64 	%fd167, [%r54];
	fma.rn.f64 	%fd168, %fd166, %fd167, %fd163;
	ld.shared.f64 	%fd169, [%r50+8];
	ld.shared.f64 	%fd170, [%r54+128];
	fma.rn.f64 	%fd171, %fd169, %fd170, %fd168;
	ld.shared.f64 	%fd172, [%r50+16];
	ld.shared.f64 	%fd173, [%r54+256];
	fma.rn.f64 	%fd174, %fd172, %fd173, %fd171;
	ld.shared.f64 	%fd175, [%r50+24];
	ld.shared.f64 	%fd176, [%r54+384];
	fma.rn.f64 	%fd177, %fd175, %fd176, %fd174;
	ld.shared.f64 	%fd178, [%r50+32];
	ld.shared.f64 	%fd179, [%r54+512];
	fma.rn.f64 	%fd180, %fd178, %fd179, %fd177;
	ld.shared.f64 	%fd181, [%r50+40];
	ld.shared.f64 	%fd182, [%r54+640];
	fma.rn.f64 	%fd183, %fd181, %fd182, %fd180;
	ld.shared.f64 	%fd184, [%r50+48];
	ld.shared.f64 	%fd185, [%r54+768];
	fma.rn.f64 	%fd186, %fd184, %fd185, %fd183;
	ld.shared.f64 	%fd187, [%r50+56];
	ld.shared.f64 	%fd188, [%r54+896];
	fma.rn.f64 	%fd189, %fd187, %fd188, %fd186;
	ld.shared.f64 	%fd190, [%r50+64];
	ld.shared.f64 	%fd191, [%r54+1024];
	fma.rn.f64 	%fd192, %fd190, %fd191, %fd189;
	ld.shared.f64 	%fd193, [%r50+72];
	ld.shared.f64 	%fd194, [%r54+1152];
	fma.rn.f64 	%fd195, %fd193, %fd194, %fd192;
	ld.shared.f64 	%fd196, [%r50+80];
	ld.shared.f64 	%fd197, [%r54+1280];
	fma.rn.f64 	%fd198, %fd196, %fd197, %fd195;
	ld.shared.f64 	%fd199, [%r50+88];
	ld.shared.f64 	%fd200, [%r54+1408];
	fma.rn.f64 	%fd201, %fd199, %fd200, %fd198;
	ld.shared.f64 	%fd202, [%r50+96];
	ld.shared.f64 	%fd203, [%r54+1536];
	fma.rn.f64 	%fd204, %fd202, %fd203, %fd201;
	ld.shared.f64 	%fd205, [%r50+104];
	ld.shared.f64 	%fd206, [%r54+1664];
	fma.rn.f64 	%fd207, %fd205, %fd206, %fd204;
	ld.shared.f64 	%fd208, [%r50+112];
	ld.shared.f64 	%fd209, [%r54+1792];
	fma.rn.f64 	%fd210, %fd208, %fd209, %fd207;
	ld.shared.f64 	%fd211, [%r50+120];
	ld.shared.f64 	%fd212, [%r54+1920];
	fma.rn.f64 	%fd367, %fd211, %fd212, %fd210;
	bar.sync 	0;
	add.s32 	%r116, %r116, 4;
	add.s32 	%r115, %r115, 64;
	shl.b32 	%r56, %r29, 6;
	add.s32 	%r114, %r114, %r56;
	add.s32 	%r113, %r113, %r56;
	add.s32 	%r112, %r112, %r56;
	add.s32 	%r111, %r111, %r56;
	setp.ne.s32 	%p3, %r116, 0;
	@%p3 bra 	$L__BB0_3;
$L__BB0_4:
	and.b32  	%r26, %r5, 3;
	setp.eq.s32 	%p4, %r26, 0;
	@%p4 bra 	$L__BB0_9;
	setp.eq.s32 	%p5, %r26, 1;
	@%p5 bra 	$L__BB0_7;
	ld.param.u64 	%rd37, [_Z10multiplicaPdS_S_i_param_1];
	ld.param.u64 	%rd34, [_Z10multiplicaPdS_S_i_param_0];
	shl.b32 	%r57, %r118, 4;
	mad.lo.s32 	%r63, %r29, %r3, %r1;
	add.s32 	%r64, %r63, %r57;
	cvta.to.global.u64 	%rd16, %rd34;
	mul.wide.s32 	%rd17, %r64, 8;
	add.s64 	%rd18, %rd16, %rd17;
	ld.global.f64 	%fd214, [%rd18];
	shl.b32 	%r65, %r2, 7;
	mov.u32 	%r66, _ZZ10multiplicaPdS_S_iE3Mds;
	add.s32 	%r67, %r66, %r65;
	shl.b32 	%r68, %r1, 3;
	add.s32 	%r69, %r67, %r68;
	st.shared.f64 	[%r69], %fd214;
	add.s32 	%r70, %r57, %r2;
	mov.u32 	%r71, %ctaid.x;
	shl.b32 	%r72, %r71, 4;
	add.s32 	%r73, %r72, %r1;
	mad.lo.s32 	%r74, %r70, %r29, %r73;
	cvta.to.global.u64 	%rd19, %rd37;
	mul.wide.u32 	%rd20, %r74, 8;
	add.s64 	%rd21, %rd19, %rd20;
	ld.global.f64 	%fd215, [%rd21];
	mov.u32 	%r75, _ZZ10multiplicaPdS_S_iE3Nds;
	add.s32 	%r76, %r75, %r68;
	add.s32 	%r77, %r76, %r65;
	st.shared.f64 	[%r77], %fd215;
	bar.sync 	0;
	ld.shared.f64 	%fd216, [%r67];
	ld.shared.f64 	%fd217, [%r76];
	fma.rn.f64 	%fd218, %fd216, %fd217, %fd367;
	ld.shared.f64 	%fd219, [%r67+8];
	ld.shared.f64 	%fd220, [%r76+128];
	fma.rn.f64 	%fd221, %fd219, %fd220, %fd218;
	ld.shared.f64 	%fd222, [%r67+16];
	ld.shared.f64 	%fd223, [%r76+256];
	fma.rn.f64 	%fd224, %fd222, %fd223, %fd221;
	ld.shared.f64 	%fd225, [%r67+24];
	ld.shared.f64 	%fd226, [%r76+384];
	fma.rn.f64 	%fd227, %fd225, %fd226, %fd224;
	ld.shared.f64 	%fd228, [%r67+32];
	ld.shared.f64 	%fd229, [%r76+512];
	fma.rn.f64 	%fd230, %fd228, %fd229, %fd227;
	ld.shared.f64 	%fd231, [%r67+40];
	ld.shared.f64 	%fd232, [%r76+640];
	fma.rn.f64 	%fd233, %fd231, %fd232, %fd230;
	ld.shared.f64 	%fd234, [%r67+48];
	ld.shared.f64 	%fd235, [%r76+768];
	fma.rn.f64 	%fd236, %fd234, %fd235, %fd233;
	ld.shared.f64 	%fd237, [%r67+56];
	ld.shared.f64 	%fd238, [%r76+896];
	fma.rn.f64 	%fd239, %fd237, %fd238, %fd236;
	ld.shared.f64 	%fd240, [%r67+64];
	ld.shared.f64 	%fd241, [%r76+1024];
	fma.rn.f64 	%fd242, %fd240, %fd241, %fd239;
	ld.shared.f64 	%fd243, [%r67+72];
	ld.shared.f64 	%fd244, [%r76+1152];
	fma.rn.f64 	%fd245, %fd243, %fd244, %fd242;
	ld.shared.f64 	%fd246, [%r67+80];
	ld.shared.f64 	%fd247, [%r76+1280];
	fma.rn.f64 	%fd248, %fd246, %fd247, %fd245;
	ld.shared.f64 	%fd249, [%r67+88];
	ld.shared.f64 	%fd250, [%r76+1408];
	fma.rn.f64 	%fd251, %fd249, %fd250, %fd248;
	ld.shared.f64 	%fd252, [%r67+96];
	ld.shared.f64 	%fd253, [%r76+1536];
	fma.rn.f64 	%fd254, %fd252, %fd253, %fd251;
	ld.shared.f64 	%fd255, [%r67+104];
	ld.shared.f64 	%fd256, [%r76+1664];
	fma.rn.f64 	%fd257, %fd255, %fd256, %fd254;
	ld.shared.f64 	%fd258, [%r67+112];
	ld.shared.f64 	%fd259, [%r76+1792];
	fma.rn.f64 	%fd260, %fd258, %fd259, %fd257;
	ld.shared.f64 	%fd261, [%r67+120];
	ld.shared.f64 	%fd262, [%r76+1920];
	fma.rn.f64 	%fd263, %fd261, %fd262, %fd260;
	bar.sync 	0;
	ld.global.f64 	%fd264, [%rd18+128];
	st.shared.f64 	[%r69], %fd264;
	add.s32 	%r78, %r70, 16;
	mad.lo.s32 	%r79, %r78, %r29, %r73;
	mul.wide.u32 	%rd22, %r79, 8;
	add.s64 	%rd23, %rd19, %rd22;
	ld.global.f64 	%fd265, [%rd23];
	st.shared.f64 	[%r77], %fd265;
	bar.sync 	0;
	ld.shared.f64 	%fd266, [%r67];
	ld.shared.f64 	%fd267, [%r76];
	fma.rn.f64 	%fd268, %fd266, %fd267, %fd263;
	ld.shared.f64 	%fd269, [%r67+8];
	ld.shared.f64 	%fd270, [%r76+128];
	fma.rn.f64 	%fd271, %fd269, %fd270, %fd268;
	ld.shared.f64 	%fd272, [%r67+16];
	ld.shared.f64 	%fd273, [%r76+256];
	fma.rn.f64 	%fd274, %fd272, %fd273, %fd271;
	ld.shared.f64 	%fd275, [%r67+24];
	ld.shared.f64 	%fd276, [%r76+384];
	fma.rn.f64 	%fd277, %fd275, %fd276, %fd274;
	ld.shared.f64 	%fd278, [%r67+32];
	ld.shared.f64 	%fd279, [%r76+512];
	fma.rn.f64 	%fd280, %fd278, %fd279, %fd277;
	ld.shared.f64 	%fd281, [%r67+40];
	ld.shared.f64 	%fd282, [%r76+640];
	fma.rn.f64 	%fd283, %fd281, %fd282, %fd280;
	ld.shared.f64 	%fd284, [%r67+48];
	ld.shared.f64 	%fd285, [%r76+768];
	fma.rn.f64 	%fd286, %fd284, %fd285, %fd283;
	ld.shared.f64 	%fd287, [%r67+56];
	ld.shared.f64 	%fd288, [%r76+896];
	fma.rn.f64 	%fd289, %fd287, %fd288, %fd286;
	ld.shared.f64 	%fd290, [%r67+64];
	ld.shared.f64 	%fd291, [%r76+1024];
	fma.rn.f64 	%fd292, %fd290, %fd291, %fd289;
	ld.shared.f64 	%fd293, [%r67+72];
	ld.shared.f64 	%fd294, [%r76+1152];
	fma.rn.f64 	%fd295, %fd293, %fd294, %fd292;
	ld.shared.f64 	%fd296, [%r67+80];
	ld.shared.f64 	%fd297, [%r76+1280];
	fma.rn.f64 	%fd298, %fd296, %fd297, %fd295;
	ld.shared.f64 	%fd299, [%r67+88];
	ld.shared.f64 	%fd300, [%r76+1408];
	fma.rn.f64 	%fd301, %fd299, %fd300, %fd298;
	ld.shared.f64 	%fd302, [%r67+96];
	ld.shared.f64 	%fd303, [%r76+1536];
	fma.rn.f64 	%fd304, %fd302, %fd303, %fd301;
	ld.shared.f64 	%fd305, [%r67+104];
	ld.shared.f64 	%fd306, [%r76+1664];
	fma.rn.f64 	%fd307, %fd305, %fd306, %fd304;
	ld.shared.f64 	%fd308, [%r67+112];
	ld.shared.f64 	%fd309, [%r76+1792];
	fma.rn.f64 	%fd310, %fd308, %fd309, %fd307;
	ld.shared.f64 	%fd311, [%r67+120];
	ld.shared.f64 	%fd312, [%r76+1920];
	fma.rn.f64 	%fd367, %fd311, %fd312, %fd310;
	bar.sync 	0;
	add.s32 	%r118, %r118, 2;
$L__BB0_7:
	and.b32  	%r80, %r5, 1;
	setp.eq.b32 	%p6, %r80, 1;
	not.pred 	%p7, %p6;
	@%p7 bra 	$L__BB0_9;
	ld.param.u64 	%rd38, [_Z10multiplicaPdS_S_i_param_1];
	ld.param.u64 	%rd35, [_Z10multiplicaPdS_S_i_param_0];
	shl.b32 	%r81, %r118, 4;
	mad.lo.s32 	%r87, %r29, %r3, %r1;
	add.s32 	%r88, %r87, %r81;
	cvta.to.global.u64 	%rd24, %rd35;
	mul.wide.s32 	%rd25, %r88, 8;
	add.s64 	%rd26, %rd24, %rd25;
	ld.global.f64 	%fd313, [%rd26];
	shl.b32 	%r89, %r2, 7;
	mov.u32 	%r90, _ZZ10multiplicaPdS_S_iE3Mds;
	add.s32 	%r91, %r90, %r89;
	shl.b32 	%r92, %r1, 3;
	add.s32 	%r93, %r91, %r92;
	st.shared.f64 	[%r93], %fd313;
	add.s32 	%r94, %r81, %r2;
	mov.u32 	%r95, %ctaid.x;
	shl.b32 	%r96, %r95, 4;
	add.s32 	%r97, %r96, %r1;
	mad.lo.s32 	%r98, %r94, %r29, %r97;
	cvta.to.global.u64 	%rd27, %rd38;
	mul.wide.u32 	%rd28, %r98, 8;
	add.s64 	%rd29, %rd27, %rd28;
	ld.global.f64 	%fd314, [%rd29];
	mov.u32 	%r99, _ZZ10multiplicaPdS_S_iE3Nds;
	add.s32 	%r100, %r99, %r92;
	add.s32 	%r101, %r100, %r89;
	st.shared.f64 	[%r101], %fd314;
	bar.sync 	0;
	ld.shared.f64 	%fd315, [%r91];
	ld.shared.f64 	%fd316, [%r100];
	fma.rn.f64 	%fd317, %fd315, %fd316, %fd367;
	ld.shared.f64 	%fd318, [%r91+8];
	ld.shared.f64 	%fd319, [%r100+128];
	fma.rn.f64 	%fd320, %fd318, %fd319, %fd317;
	ld.shared.f64 	%fd321, [%r91+16];
	ld.shared.f64 	%fd322, [%r100+256];
	fma.rn.f64 	%fd323, %fd321, %fd322, %fd320;
	ld.shared.f64 	%fd324, [%r91+24];
	ld.shared.f64 	%fd325, [%r100+384];
	fma.rn.f64 	%fd326, %fd324, %fd325, %fd323;
	ld.shared.f64 	%fd327, [%r91+32];
	ld.shared.f64 	%fd328, [%r100+512];
	fma.rn.f64 	%fd329, %fd327, %fd328, %fd326;
	ld.shared.f64 	%fd330, [%r91+40];
	ld.shared.f64 	%fd331, [%r100+640];
	fma.rn.f64 	%fd332, %fd330, %fd331, %fd329;
	ld.shared.f64 	%fd333, [%r91+48];
	ld.shared.f64 	%fd334, [%r100+768];
	fma.rn.f64 	%fd335, %fd333, %fd334, %fd332;
	ld.shared.f64 	%fd336, [%r91+56];
	ld.shared.f64 	%fd337, [%r100+896];
	fma.rn.f64 	%fd338, %fd336, %fd337, %fd335;
	ld.shared.f64 	%fd339, [%r91+64];
	ld.shared.f64 	%fd340, [%r100+1024];
	fma.rn.f64 	%fd341, %fd339, %fd340, %fd338;
	ld.shared.f64 	%fd342, [%r91+72];
	ld.shared.f64 	%fd343, [%r100+1152];
	fma.rn.f64 	%fd344, %fd342, %fd343, %fd341;
	ld.shared.f64 	%fd345, [%r91+80];
	ld.shared.f64 	%fd346, [%r100+1280];
	fma.rn.f64 	%fd347, %fd345, %fd346, %fd344;
	ld.shared.f64 	%fd348, [%r91+88];
	ld.shared.f64 	%fd349, [%r100+1408];
	fma.rn.f64 	%fd350, %fd348, %fd349, %fd347;
	ld.shared.f64 	%fd351, [%r91+96];
	ld.shared.f64 	%fd352, [%r100+1536];
	fma.rn.f64 	%fd353, %fd351, %fd352, %fd350;
	ld.shared.f64 	%fd354, [%r91+104];
	ld.shared.f64 	%fd355, [%r100+1664];
	fma.rn.f64 	%fd356, %fd354, %fd355, %fd353;
	ld.shared.f64 	%fd357, [%r91+112];
	ld.shared.f64 	%fd358, [%r100+1792];
	fma.rn.f64 	%fd359, %fd357, %fd358, %fd356;
	ld.shared.f64 	%fd360, [%r91+120];
	ld.shared.f64 	%fd361, [%r100+1920];
	fma.rn.f64 	%fd367, %fd360, %fd361, %fd359;
	bar.sync 	0;
$L__BB0_9:
	ld.param.u64 	%rd39, [_Z10multiplicaPdS_S_i_param_2];
	cvta.to.global.u64 	%rd30, %rd39;
	add.s32 	%r109, %r4, %r1;
	mad.lo.s32 	%r110, %r29, %r3, %r109;
	mul.wide.s32 	%rd31, %r110, 8;
	add.s64 	%rd32, %rd30, %rd31;
	st.global.f64 	[%rd32], %fd367;
	ret;

}


// ===== COMPILED SASS (sm_100) =====

	.target	sm_100

	.elftype	@"ET_EXEC"


//--------------------- .note.nv.tkinfo           --------------------------
	.section	.note.nv.tkinfo,"",@"SHT_NOTE"
	.sectionflags	@"SHF_NOTE_NV_TKINFO"
	.tkinfo
        /*0018*/ 	.word	0x00000002
        /*0030*/ 	.string	""
        /*0030*/ 	.string	"ptxas"
        /*0030*/ 	.string	"Cuda compilation tools, release 13.0, V13.0.88"
        /*0030*/ 	.string	"Build cuda_13.0.r13.0/compiler.36424714_0"
        /*0030*/ 	.string	"-arch sm_100 -m 64 "



//--------------------- .note.nv.cuinfo           --------------------------
	.section	.note.nv.cuinfo,"",@"SHT_NOTE"
	.sectionflags	@"SHF_NOTE_NV_CUINFO"
        /*0018*/ 	.short	0x0002
        /*001a*/ 	.short	0x0064
        /*001c*/ 	.short	0x0082
	.zero		2


//--------------------- .nv.info                  --------------------------
	.section	.nv.info,"",@"SHT_CUDA_INFO"
	.align	4


	//----- nvinfo : EIATTR_REGCOUNT
	.align		4
        /*0000*/ 	.byte	0x04, 0x2f
        /*0002*/ 	.short	(.L_1 - .L_0)
	.align		4
.L_0:
        /*0004*/ 	.word	index@(_Z10multiplicaPdS_S_i)
        /*0008*/ 	.word	0x00000028


	//----- nvinfo : EIATTR_FRAME_SIZE
	.align		4
.L_1:
        /*000c*/ 	.byte	0x04, 0x11
        /*000e*/ 	.short	(.L_3 - .L_2)
	.align		4
.L_2:
        /*0010*/ 	.word	index@(_Z10multiplicaPdS_S_i)
        /*0014*/ 	.word	0x00000000


	//----- nvinfo : EIATTR_MIN_STACK_SIZE
	.align		4
.L_3:
        /*0018*/ 	.byte	0x04, 0x12
        /*001a*/ 	.short	(.L_5 - .L_4)
	.align		4
.L_4:
        /*001c*/ 	.word	index@(_Z10multiplicaPdS_S_i)
        /*0020*/ 	.word	0x00000000
.L_5:


//--------------------- .nv.compat                --------------------------
	.section	.nv.compat,"",@"SHT_CUDA_COMPAT_INFO"
	.align	4
        /*0000*/ 	.byte	0x02, 0x09, 0x00, 0x00, 0x02, 0x02, 0x01, 0x00, 0x02, 0x05, 0x05, 0x00, 0x03, 0x07, 0x01, 0x01
        /*0010*/ 	.byte	0x02, 0x03, 0x00, 0x00, 0x02, 0x06, 0x01, 0x00, 0x04, 0x0b, 0x08, 0x00, 0x01, 0x00, 0x00, 0x00
        /*0020*/ 	.byte	0x00, 0x00, 0x00, 0x00


//--------------------- .nv.info._Z10multiplicaPdS_S_i --------------------------
	.section	.nv.info._Z10multiplicaPdS_S_i,"",@"SHT_CUDA_INFO"
	.sectionflags	@""
	.align	4


	//----- nvinfo : EIATTR_CUDA_API_VERSION
	.align		4
        /*0000*/ 	.byte	0x04, 0x37
        /*0002*/ 	.short	(.L_7 - .L_6)
.L_6:
        /*0004*/ 	.word	0x00000082


	//----- nvinfo : EIATTR_KPARAM_INFO
	.align		4
.L_7:
        /*0008*/ 	.byte	0x04, 0x17
        /*000a*/ 	.short	(.L_9 - .L_8)
.L_8:
        /*000c*/ 	.word	0x00000000
        /*0010*/ 	.short	0x0003
        /*0012*/ 	.short	0x0018
        /*0014*/ 	.byte	0x00, 0xf0, 0x11, 0x00


	//----- nvinfo : EIATTR_KPARAM_INFO
	.align		4
.L_9:
        /*0018*/ 	.byte	0x04, 0x17
        /*001a*/ 	.short	(.L_11 - .L_10)
.L_10:
        /*001c*/ 	.word	0x00000000
        /*0020*/ 	.short	0x0002
        /*0022*/ 	.short	0x0010
        /*0024*/ 	.byte	0x00, 0xf5, 0x21, 0x00


	//----- nvinfo : EIATTR_KPARAM_INFO
	.align		4
.L_11:
        /*0028*/ 	.byte	0x04, 0x17
        /*002a*/ 	.short	(.L_13 - .L_12)
.L_12:
        /*002c*/ 	.word	0x00000000
        /*0030*/ 	.short	0x0001
        /*0032*/ 	.short	0x0008
        /*0034*/ 	.byte	0x00, 0xf5, 0x21, 0x00


	//----- nvinfo : EIATTR_KPARAM_INFO
	.align		4
.L_13:
        /*0038*/ 	.byte	0x04, 0x17
        /*003a*/ 	.short	(.L_15 - .L_14)
.L_14:
        /*003c*/ 	.word	0x00000000
        /*0040*/ 	.short	0x0000
        /*0042*/ 	.short	0x0000
        /*0044*/ 	.byte	0x00, 0xf5, 0x21, 0x00


	//----- nvinfo : EIATTR_SPARSE_MMA_MASK
	.align		4
.L_15:
        /*0048*/ 	.byte	0x03, 0x50
        /*004a*/ 	.short	0x0000


	//----- nvinfo : EIATTR_MAXREG_COUNT
	.align		4
        /*004c*/ 	.byte	0x03, 0x1b
        /*004e*/ 	.short	0x00ff


	//----- nvinfo : EIATTR_NUM_BARRIERS
	.align		4
        /*0050*/ 	.byte	0x02, 0x4c
        /*0052*/ 	.byte	0x01
	.zero		1


	//----- nvinfo : EIATTR_MERCURY_ISA_VERSION
	.align		4
        /*0054*/ 	.byte	0x03, 0x5f
        /*0056*/ 	.short	0x0101


	//----- nvinfo : EIATTR_VRC_CTA_INIT_COUNT
	.align		4
        /*0058*/ 	.byte	0x02, 0x4a
	.zero		1
	.zero		1


	//----- nvinfo : EIATTR_EXIT_INSTR_OFFSETS
	.align		4
        /*005c*/ 	.byte	0x04, 0x1c
        /*005e*/ 	.short	(.L_17 - .L_16)


	//   ....[0]....
.L_16:
        /*0060*/ 	.word	0x00001af0


	//----- nvinfo : EIATTR_CBANK_PARAM_SIZE
	.align		4
.L_17:
        /*0064*/ 	.byte	0x03, 0x19
        /*0066*/ 	.short	0x001c


	//----- nvinfo : EIATTR_PARAM_CBANK
	.align		4
        /*0068*/ 	.byte	0x04, 0x0a
        /*006a*/ 	.short	(.L_19 - .L_18)
	.align		4
.L_18:
        /*006c*/ 	.word	index@(.nv.constant0._Z10multiplicaPdS_S_i)
        /*0070*/ 	.short	0x0380
        /*0072*/ 	.short	0x001c


	//----- nvinfo : EIATTR_SW_WAR
	.align		4
.L_19:
        /*0074*/ 	.byte	0x04, 0x36
        /*0076*/ 	.short	(.L_21 - .L_20)
.L_20:
        /*0078*/ 	.word	0x00000008
.L_21:


//--------------------- .nv.callgraph             --------------------------
	.section	.nv.callgraph,"",@"SHT_CUDA_CALLGRAPH"
	.align	4
	.sectionentsize	8
	.align		4
        /*0000*/ 	.word	0x00000000
	.align		4
        /*0004*/ 	.word	0xffffffff
	.align		4
        /*0008*/ 	.word	0x00000000
	.align		4
        /*000c*/ 	.word	0xfffffffe
	.align		4
        /*0010*/ 	.word	0x00000000
	.align		4
        /*0014*/ 	.word	0xfffffffd
	.align		4
        /*0018*/ 	.word	0x00000000
	.align		4
        /*001c*/ 	.word	0xfffffffc


//--------------------- .text._Z10multiplicaPdS_S_i --------------------------
	.section	.text._Z10multiplicaPdS_S_i,"ax",@progbits
	.align	128
        .global         _Z10multiplicaPdS_S_i
        .type           _Z10multiplicaPdS_S_i,@function
        .size           _Z10multiplicaPdS_S_i,(.L_x_5 - _Z10multiplicaPdS_S_i)
        .other          _Z10multiplicaPdS_S_i,@"STO_CUDA_ENTRY STV_DEFAULT"
_Z10multiplicaPdS_S_i:
.text._Z10multiplicaPdS_S_i:
[----:B------:R-:W-:Y:S08]  /*0000*/  LDC R1, c[0x0][0x37c] ;  /* 0x0000df00ff017b82 */ /* 0x000ff00000000800 */
[----:B------:R-:W0:Y:S01]  /*0010*/  LDC R3, c[0x0][0x398] ;  /* 0x0000e600ff037b82 */ /* 0x000e220000000800 */
[----:B------:R-:W1:Y:S01]  /*0020*/  S2R R5, SR_CTAID.Y ;  /* 0x0000000000057919 */ /* 0x000e620000002600 */
[----:B------:R-:W2:Y:S01]  /*0030*/  LDCU.64 UR8, c[0x0][0x358] ;  /* 0x00006b00ff0877ac */ /* 0x000ea20008000a00 */
[----:B------:R-:W-:Y:S01]  /*0040*/  CS2R R32, SRZ ;  /* 0x0000000000207805 */ /* 0x000fe2000001ff00 */
[----:B------:R-:W1:Y:S01]  /*0050*/  S2R R0, SR_TID.Y ;  /* 0x0000000000007919 */ /* 0x000e620000002200 */
[----:B------:R-:W3:Y:S01]  /*0060*/  S2R R2, SR_CTAID.X ;  /* 0x0000000000027919 */ /* 0x000ee20000002500 */
[----:B------:R-:W4:Y:S01]  /*0070*/  S2R R4, SR_TID.X ;  /* 0x0000000000047919 */ /* 0x000f220000002100 */
[----:B0-----:R-:W-:-:S02]  /*0080*/  ISETP.GE.AND P0, PT, R3, 0x10, PT ;  /* 0x000000100300780c */ /* 0x001fc40003f06270 */
[----:B------:R-:W-:-:S04]  /*0090*/  SHF.R.S32.HI R6, RZ, 0x1f, R3 ;  /* 0x0000001fff067819 */ /* 0x000fc80000011403 */
[----:B------:R-:W-:Y:S02]  /*00a0*/  LEA.HI R6, R6, R3, RZ, 0x4 ;  /* 0x0000000306067211 */ /* 0x000fe400078f20ff */
[----:B-1----:R-:W-:-:S05]  /*00b0*/  LEA R20, R5, R0, 0x4 ;  /* 0x0000000005147211 */ /* 0x002fca00078e20ff */
[----:B--234-:R-:W-:Y:S05]  /*00c0*/  @!P0 BRA `(.L_x_0) ;  /* 0x0000001800748947 */ /* 0x01cfea0003800000 */
[----:B------:R-:W-:Y:S01]  /*00d0*/  SHF.R.S32.HI R25, RZ, 0x4, R6 ;  /* 0x00000004ff197819 */ /* 0x000fe20000011406 */
[----:B------:R-:W-:Y:S01]  /*00e0*/  IMAD R6, R20, R3, R4 ;  /* 0x0000000314067224 */ /* 0x000fe200078e0204 */
[----:B------:R-:W-:Y:S02]  /*00f0*/  CS2R R32, SRZ ;  /* 0x0000000000207805 */ /* 0x000fe4000001ff00 */
[----:B------:R-:W-:-:S04]  /*0100*/  IADD3 R5, PT, PT, R25, -0x1, RZ ;  /* 0xffffffff19057810 */ /* 0x000fc80007ffe0ff */
[----:B------:R-:W-:Y:S01]  /*0110*/  ISETP.GE.U32.AND P0, PT, R5, 0x3, PT ;  /* 0x000000030500780c */ /* 0x000fe20003f06070 */
[----:B------:R-:W-:-:S12]  /*0120*/  IMAD.MOV.U32 R5, RZ, RZ, RZ ;  /* 0x000000ffff057224 */ /* 0x000fd800078e00ff */
[----:B------:R-:W-:Y:S05]  /*0130*/  @!P0 BRA `(.L_x_1) ;  /* 0x0000000c007c8947 */ /* 0x000fea0003800000 */
[----:B------:R-:W0:Y:S01]  /*0140*/  S2UR UR6, SR_CgaCtaId ;  /* 0x00000000000679c3 */ /* 0x000e220000008800 */
[----:B------:R-:W-:Y:S01]  /*0150*/  UMOV UR4, 0x400 ;  /* 0x0000040000047882 */ /* 0x000fe20000000000 */
[C---:B------:R-:W-:Y:S01]  /*0160*/  IADD3 R7, PT, PT, R0.reuse, 0x30, RZ ;  /* 0x0000003000077810 */ /* 0x040fe20007ffe0ff */
[----:B------:R-:W-:Y:S01]  /*0170*/  UIADD3 UR5, UPT, UPT, UR4, 0x800, URZ ;  /* 0x0000080004057890 */ /* 0x000fe2000fffe0ff */
[C---:B------:R-:W-:Y:S01]  /*0180*/  IADD3 R10, PT, PT, R0.reuse, 0x10, RZ ;  /* 0x00000010000a7810 */ /* 0x040fe20007ffe0ff */
[C---:B------:R-:W-:Y:S01]  /*0190*/  VIADD R8, R0.reuse, 0x20 ;  /* 0x0000002000087836 */ /* 0x040fe20000000000 */
[----:B------:R-:W-:Y:S01]  /*01a0*/  LOP3.LUT R5, R25, 0x7fffffc, RZ, 0xc0, !PT ;  /* 0x07fffffc19057812 */ /* 0x000fe200078ec0ff */
[-CC-:B------:R-:W-:Y:S01]  /*01b0*/  IMAD R7, R7, R3.reuse, R4.reuse ;  /* 0x0000000307077224 */ /* 0x180fe200078e0204 */
[----:B------:R-:W-:Y:S01]  /*01c0*/  CS2R R32, SRZ ;  /* 0x0000000000207805 */ /* 0x000fe2000001ff00 */
[-CC-:B------:R-:W-:Y:S02]  /*01d0*/  IMAD R13, R0, R3.reuse, R4.reuse ;  /* 0x00000003000d7224 */ /* 0x180fe400078e0204 */
[--C-:B------:R-:W-:Y:S01]  /*01e0*/  IMAD R11, R10, R3, R4.reuse ;  /* 0x000000030a0b7224 */ /* 0x100fe200078e0204 */
[----:B------:R-:W-:Y:S01]  /*01f0*/  LEA R26, R2, R7, 0x4 ;  /* 0x00000007021a7211 */ /* 0x000fe200078e20ff */
[----:B------:R-:W-:Y:S01]  /*0200*/  IMAD R9, R8, R3, R4 ;  /* 0x0000000308097224 */ /* 0x000fe200078e0204 */
[C---:B------:R-:W-:Y:S01]  /*0210*/  LEA R18, R2.reuse, R13, 0x4 ;  /* 0x0000000d02127211 */ /* 0x040fe200078e20ff */
[----:B------:R-:W-:Y:S01]  /*0220*/  IMAD.MOV.U32 R23, RZ, RZ, R6 ;  /* 0x000000ffff177224 */ /* 0x000fe200078e0006 */
[----:B------:R-:W-:Y:S01]  /*0230*/  LEA R22, R2, R11, 0x4 ;  /* 0x0000000b02167211 */ /* 0x000fe200078e20ff */
[----:B------:R-:W-:-:S02]  /*0240*/  IMAD.MOV R21, RZ, RZ, -R5 ;  /* 0x000000ffff157224 */ /* 0x000fc400078e0a05 */
[----:B------:R-:W-:Y:S01]  /*0250*/  IMAD R24, R2, 0x10, R9 ;  /* 0x0000001002187824 */ /* 0x000fe200078e0209 */
[----:B0-----:R-:W-:Y:S02]  /*0260*/  ULEA UR4, UR6, UR4, 0x18 ;  /* 0x0000000406047291 */ /* 0x001fe4000f8ec0ff */
[----:B------:R-:W-:-:S04]  /*0270*/  ULEA UR5, UR6, UR5, 0x18 ;  /* 0x0000000506057291 */ /* 0x000fc8000f8ec0ff */
[----:B------:R-:W-:Y:S02]  /*0280*/  LEA R19, R0, UR4, 0x7 ;  /* 0x0000000400137c11 */ /* 0x000fe4000f8e38ff */
[----:B------:R-:W-:-:S03]  /*0290*/  LEA R17, R4, UR5, 0x3 ;  /* 0x0000000504117c11 */ /* 0x000fc6000f8e18ff */
[----:B------:R-:W-:Y:S01]  /*02a0*/  IMAD R16, R4, 0x8, R19 ;  /* 0x0000000804107824 */ /* 0x000fe200078e0213 */
[----:B------:R-:W-:-:S07]  /*02b0*/  LEA R7, R0, R17, 0x7 ;  /* 0x0000001100077211 */ /* 0x000fce00078e38ff */
.L_x_2:
[----:B------:R-:W0:Y:S08]  /*02c0*/  LDC.64 R28, c[0x0][0x380] ;  /* 0x0000e000ff1c7b82 */ /* 0x000e300000000a00 */
[----:B------:R-:W1:Y:S01]  /*02d0*/  LDC.64 R30, c[0x0][0x388] ;  /* 0x0000e200ff1e7b82 */ /* 0x000e620000000a00 */
[----:B0-----:R-:W-:-:S05]  /*02e0*/  IMAD.WIDE R28, R23, 0x8, R28 ;  /* 0x00000008171c7825 */ /* 0x001fca00078e021c */
[----:B------:R-:W2:Y:S01]  /*02f0*/  LDG.E.64 R10, desc[UR8][R28.64] ;  /* 0x000000081c0a7981 */ /* 0x000ea2000c1e1b00 */
[----:B-1----:R-:W-:-:S06]  /*0300*/  IMAD.WIDE.U32 R36, R18, 0x8, R30 ;  /* 0x0000000812247825 */ /* 0x002fcc00078e001e */
[----:B------:R-:W3:Y:S04]  /*0310*/  LDG.E.64 R36, desc[UR8][R36.64] ;  /* 0x0000000824247981 */ /* 0x000ee8000c1e1b00 */
[----:B--2---:R-:W-:Y:S04]  /*0320*/  STS.64 [R16], R10 ;  /* 0x0000000a10007388 */ /* 0x004fe80000000a00 */
[----:B---3--:R-:W-:Y:S01]  /*0330*/  STS.64 [R7], R36 ;  /* 0x0000002407007388 */ /* 0x008fe20000000a00 */
[----:B------:R-:W-:Y:S06]  /*0340*/  BAR.SYNC.DEFER_BLOCKING 0x0 ;  /* 0x0000000000007b1d */ /* 0x000fec0000010000 */
[----:B------:R-:W-:Y:S04]  /*0350*/  LDS.64 R8, [R17] ;  /* 0x0000000011087984 */ /* 0x000fe80000000a00 */
[----:B------:R-:W0:Y:S04]  /*0360*/  LDS.128 R12, [R19] ;  /* 0x00000000130c7984 */ /* 0x000e280000000c00 */
[----:B------:R-:W1:Y:S01]  /*0370*/  LDS.64 R34, [R17+0x80] ;  /* 0x0000800011227984 */ /* 0x000e620000000a00 */
[----:B0-----:R-:W-:-:S03]  /*0380*/  DFMA R32, R12, R8, R32 ;  /* 0x000000080c20722b */ /* 0x001fc60000000020 */
[----:B------:R-:W-:Y:S04]  /*0390*/  LDS.64 R12, [R17+0x100] ;  /* 0x00010000110c7984 */ /* 0x000fe80000000a00 */
[----:B------:R-:W0:Y:S01]  /*03a0*/  LDS.128 R8, [R19+0x10] ;  /* 0x0000100013087984 */ /* 0x000e220000000c00 */
[----:B-1----:R-:W-:-:S03]  /*03b0*/  DFMA R34, R34, R14, R32 ;  /* 0x0000000e2222722b */ /* 0x002fc60000000020 */
[----:B------:R-:W1:Y:S05]  /*03c0*/  LDS.64 R32, [R17+0x180] ;  /* 0x0001800011207984 */ /* 0x000e6a0000000a00 */
[----:B0-----:R-:W-:Y:S01]  /*03d0*/  DFMA R34, R8, R12, R34 ;  /* 0x0000000c0822722b */ /* 0x001fe20000000022 */
[----:B------:R-:W-:Y:S04]  /*03e0*/  LDS.64 R8, [R17+0x200] ;  /* 0x0002000011087984 */ /* 0x000fe80000000a00 */
[----:B------:R-:W0:Y:S03]  /*03f0*/  LDS.128 R12, [R19+0x20] ;  /* 0x00002000130c7984 */ /* 0x000e260000000c00 */
[----:B-1----:R-:W-:Y:S01]  /*0400*/  DFMA R10, R32, R10, R34 ;  /* 0x0000000a200a722b */ /* 0x002fe20000000022 */
[----:B------:R-:W1:Y:S04]  /*0410*/  LDS.64 R32, [R17+0x280] ;  /* 0x0002800011207984 */ /* 0x000e680000000a00 */
[----:B------:R-:W-:Y:S03]  /*0420*/  LDS.64 R34, [R17+0x300] ;  /* 0x0003000011227984 */ /* 0x000fe60000000a00 */
[----:B0-----:R-:W-:-:S02]  /*0430*/  DFMA R12, R12, R8, R10 ;  /* 0x000000080c0c722b */ /* 0x001fc4000000000a */
[----:B------:R-:W0:Y:S06]  /*0440*/  LDS.128 R8, [R19+0x30] ;  /* 0x0000300013087984 */ /* 0x000e2c0000000c00 */
[----:B-1----:R-:W-:Y:S01]  /*0450*/  DFMA R12, R32, R14, R12 ;  /* 0x0000000e200c722b */ /* 0x002fe2000000000c */
[----:B------:R-:W1:Y:S07]  /*0460*/  LDS.64 R32, [R17+0x380] ;  /* 0x0003800011207984 */ /* 0x000e6e0000000a00 */
        /* <DEDUP_REMOVED lines=15> */
[----:B------:R-:W-:Y:S01]  /*0560*/  LDS.64 R34, [R17+0x700] ;  /* 0x0007000011227984 */ /* 0x000fe20000000a00 */
[----:B------:R-:W-:-:S02]  /*0570*/  IMAD.WIDE.U32 R36, R22, 0x8, R30 ;  /* 0x0000000816247825 */ /* 0x000fc400078e001e */
[----:B0-----:R-:W-:Y:S02]  /*0580*/  DFMA R12, R12, R8, R10 ;  /* 0x000000080c0c722b */ /* 0x001fe4000000000a */
[----:B------:R-:W0:Y:S06]  /*0590*/  LDS.128 R8, [R19+0x70] ;  /* 0x0000700013087984 */ /* 0x000e2c0000000c00 */
[----:B-1----:R-:W-:Y:S01]  /*05a0*/  DFMA R12, R32, R14, R12 ;  /* 0x0000000e200c722b */ /* 0x002fe2000000000c */
[----:B------:R-:W1:Y:S01]  /*05b0*/  LDS.64 R32, [R17+0x780] ;  /* 0x0007800011207984 */ /* 0x000e620000000a00 */
[----:B------:R-:W-:Y:S06]  /*05c0*/  BAR.SYNC.DEFER_BLOCKING 0x0 ;  /* 0x0000000000007b1d */ /* 0x000fec0000010000 */
[----:B------:R-:W2:Y:S04]  /*05d0*/  LDG.E.64 R14, desc[UR8][R28.64+0x80] ;  /* 0x000080081c0e7981 */ /* 0x000ea8000c1e1b00 */
[----:B------:R-:W3:Y:S01]  /*05e0*/  LDG.E.64 R36, desc[UR8][R36.64] ;  /* 0x0000000824247981 */ /* 0x000ee2000c1e1b00 */
[----:B0-----:R-:W-:-:S08]  /*05f0*/  DFMA R34, R8, R34, R12 ;  /* 0x000000220822722b */ /* 0x001fd0000000000c */
[----:B-1----:R-:W-:Y:S01]  /*0600*/  DFMA R10, R32, R10, R34 ;  /* 0x0000000a200a722b */ /* 0x002fe20000000022 */
[----:B--2---:R-:W-:Y:S04]  /*0610*/  STS.64 [R16], R14 ;  /* 0x0000000e10007388 */ /* 0x004fe80000000a00 */
[----:B---3--:R-:W-:Y:S01]  /*0620*/  STS.64 [R7], R36 ;  /* 0x0000002407007388 */ /* 0x008fe20000000a00 */
[----:B------:R-:W-:Y:S06]  /*0630*/  BAR.SYNC.DEFER_BLOCKING 0x0 ;  /* 0x0000000000007b1d */ /* 0x000fec0000010000 */
[----:B------:R-:W-:Y:S04]  /*0640*/  LDS.64 R8, [R17] ;  /* 0x0000000011087984 */ /* 0x000fe80000000a00 */
[----:B------:R-:W0:Y:S04]  /*0650*/  LDS.128 R12, [R19] ;  /* 0x00000000130c7984 */ /* 0x000e280000000c00 */
[----:B------:R-:W1:Y:S04]  /*0660*/  LDS.64 R32, [R17+0x80] ;  /* 0x0000800011207984 */ /* 0x000e680000000a00 */
[----:B------:R-:W-:Y:S01]  /*0670*/  LDS.64 R34, [R17+0x100] ;  /* 0x0001000011227984 */ /* 0x000fe20000000a00 */
[----:B0-----:R-:W-:-:S03]  /*0680*/  DFMA R12, R12, R8, R10 ;  /* 0x000000080c0c722b */ /* 0x001fc6000000000a */
[----:B------:R-:W0:Y:S05]  /*0690*/  LDS.128 R8, [R19+0x10] ;  /* 0x0000100013087984 */ /* 0x000e2a0000000c00 */
        /* <DEDUP_REMOVED lines=44> */
[----:B------:R-:W-:Y:S04]  /*0960*/  LDS.64 R34, [R17+0x100] ;  /* 0x0001000011227984 */ /* 0x000fe80000000a00 */
        /* <DEDUP_REMOVED lines=29> */
[----:B------:R-:W-:Y:S07]  /*0b40*/  LDS.64 R32, [R17+0x780] ;  /* 0x0007800011207984 */ /* 0x000fee0000000a00 */
[----:B0-----:R-:W-:Y:S01]  /*0b50*/  DFMA R8, R12, R8, R10 ;  /* 0x000000080c08722b */ /* 0x001fe2000000000a */
[----:B------:R-:W-:-:S02]  /*0b60*/  IMAD.WIDE.U32 R12, R26, 0x8, R30 ;  /* 0x000000081a0c7825 */ /* 0x000fc400078e001e */
[----:B------:R-:W-:Y:S05]  /*0b70*/  LDS.64 R30, [R17+0x700] ;  /* 0x00070000111e7984 */ /* 0x000fea0000000a00 */
[----:B------:R-:W-:Y:S02]  /*0b80*/  DFMA R36, R36, R14, R8 ;  /* 0x0000000e2424722b */ /* 0x000fe40000000008 */
[----:B------:R-:W0:Y:S01]  /*0b90*/  LDS.128 R8, [R19+0x70] ;  /* 0x0000700013087984 */ /* 0x000e220000000c00 */
[----:B------:R-:W-:Y:S06]  /*0ba0*/  BAR.SYNC.DEFER_BLOCKING 0x0 ;  /* 0x0000000000007b1d */ /* 0x000fec0000010000 */
[----:B------:R-:W2:Y:S04]  /*0bb0*/  LDG.E.64 R28, desc[UR8][R28.64+0x180] ;  /* 0x000180081c1c7981 */ /* 0x000ea8000c1e1b00 */
[----:B------:R-:W3:Y:S01]  /*0bc0*/  LDG.E.64 R12, desc[UR8][R12.64] ;  /* 0x000000080c0c7981 */ /* 0x000ee2000c1e1b00 */
[----:B0-----:R-:W-:-:S08]  /*0bd0*/  DFMA R36, R8, R30, R36 ;  /* 0x0000001e0824722b */ /* 0x001fd00000000024 */
[----:B------:R-:W-:Y:S01]  /*0be0*/  DFMA R36, R32, R10, R36 ;  /* 0x0000000a2024722b */ /* 0x000fe20000000024 */
[----:B------:R-:W-:-:S05]  /*0bf0*/  VIADD R21, R21, 0x4 ;  /* 0x0000000415157836 */ /* 0x000fca0000000000 */
[----:B------:R-:W-:Y:S01]  /*0c00*/  ISETP.NE.AND P0, PT, R21, RZ, PT ;  /* 0x000000ff1500720c */ /* 0x000fe20003f05270 */
[----:B------:R-:W-:Y:S01]  /*0c10*/  IMAD R26, R3, 0x40, R26 ;  /* 0x00000040031a7824 */ /* 0x000fe200078e021a */
[----:B------:R-:W-:Y:S01]  /*0c20*/  IADD3 R23, PT, PT, R23, 0x40, RZ ;  /* 0x0000004017177810 */ /* 0x000fe20007ffe0ff */
[C---:B------:R-:W-:Y:S01]  /*0c30*/  IMAD R22, R3.reuse, 0x40, R22 ;  /* 0x0000004003167824 */ /* 0x040fe200078e0216 */
[C---:B------:R-:W-:Y:S02]  /*0c40*/  LEA R24, R3.reuse, R24, 0x6 ;  /* 0x0000001803187211 */ /* 0x040fe400078e30ff */
[----:B------:R-:W-:Y:S01]  /*0c50*/  LEA R18, R3, R18, 0x6 ;  /* 0x0000001203127211 */ /* 0x000fe200078e30ff */
[----:B--2---:R-:W-:Y:S04]  /*0c60*/  STS.64 [R16], R28 ;  /* 0x0000001c10007388 */ /* 0x004fe80000000a00 */
[----:B---3--:R-:W-:Y:S01]  /*0c70*/  STS.64 [R7], R12 ;  /* 0x0000000c07007388 */ /* 0x008fe20000000a00 */
[----:B------:R-:W-:Y:S06]  /*0c80*/  BAR.SYNC.DEFER_BLOCKING 0x0 ;  /* 0x0000000000007b1d */ /* 0x000fec0000010000 */
[----:B------:R-:W-:Y:S04]  /*0c90*/  LDS.64 R34, [R17] ;  /* 0x0000000011227984 */ /* 0x000fe80000000a00 */
[----:B------:R-:W0:Y:S04]  /*0ca0*/  LDS.128 R12, [R19] ;  /* 0x00000000130c7984 */ /* 0x000e280000000c00 */
[----:B------:R-:W1:Y:S04]  /*0cb0*/  LDS.64 R30, [R17+0x80] ;  /* 0x00008000111e7984 */ /* 0x000e680000000a00 */
[----:B------:R-:W-:Y:S04]  /*0cc0*/  LDS.64 R32, [R17+0x100] ;  /* 0x0001000011207984 */ /* 0x000fe80000000a00 */
[----:B------:R-:W2:Y:S04]  /*0cd0*/  LDS.128 R8, [R19+0x10] ;  /* 0x0000100013087984 */ /* 0x000ea80000000c00 */
[----:B------:R-:W3:Y:S01]  /*0ce0*/  LDS.64 R28, [R17+0x180] ;  /* 0x00018000111c7984 */ /* 0x000ee20000000a00 */
[----:B0-----:R-:W-:-:S08]  /*0cf0*/  DFMA R34, R12, R34, R36 ;  /* 0x000000220c22722b */ /* 0x001fd00000000024 */
[----:B-1----:R-:W-:Y:S01]  /*0d00*/  DFMA R34, R30, R14, R34 ;  /* 0x0000000e1e22722b */ /* 0x002fe20000000022 */
[----:B------:R-:W-:Y:S04]  /*0d10*/  LDS.64 R30, [R17+0x200] ;  /* 0x00020000111e7984 */ /* 0x000fe80000000a00 */
[----:B------:R-:W0:Y:S03]  /*0d20*/  LDS.128 R12, [R19+0x20] ;  /* 0x00002000130c7984 */ /* 0x000e260000000c00 */
[----:B--2---:R-:W-:Y:S01]  /*0d30*/  DFMA R34, R8, R32, R34 ;  /* 0x000000200822722b */ /* 0x004fe20000000022 */
[----:B------:R-:W1:Y:S07]  /*0d40*/  LDS.64 R32, [R17+0x280] ;  /* 0x0002800011207984 */ /* 0x000e6e0000000a00 */
[----:B---3--:R-:W-:Y:S01]  /*0d50*/  DFMA R34, R28, R10, R34 ;  /* 0x0000000a1c22722b */ /* 0x008fe20000000022 */
[----:B------:R-:W-:Y:S04]  /*0d60*/  LDS.64 R28, [R17+0x300] ;  /* 0x00030000111c7984 */ /* 0x000fe80000000a00 */
[----:B------:R-:W2:Y:S03]  /*0d70*/  LDS.128 R8, [R19+0x30] ;  /* 0x0000300013087984 */ /* 0x000ea60000000c00 */
[----:B0-----:R-:W-:Y:S01]  /*0d80*/  DFMA R34, R12, R30, R34 ;  /* 0x0000001e0c22722b */ /* 0x001fe20000000022 */
[----:B------:R-:W0:Y:S07]  /*0d90*/  LDS.64 R30, [R17+0x380] ;  /* 0x00038000111e7984 */ /* 0x000e2e0000000a00 */
[----:B-1----:R-:W-:Y:S01]  /*0da0*/  DFMA R34, R32, R14, R34 ;  /* 0x0000000e2022722b */ /* 0x002fe20000000022 */
[----:B------:R-:W-:Y:S04]  /*0db0*/  LDS.64 R32, [R17+0x400] ;  /* 0x0004000011207984 */ /* 0x000fe80000000a00 */
[----:B------:R-:W1:Y:S03]  /*0dc0*/  LDS.128 R12, [R19+0x40] ;  /* 0x00004000130c7984 */ /* 0x000e660000000c00 */
[----:B--2---:R-:W-:Y:S01]  /*0dd0*/  DFMA R34, R8, R28, R34 ;  /* 0x0000001c0822722b */ /* 0x004fe20000000022 */
[----:B------:R-:W2:Y:S07]  /*0de0*/  LDS.64 R28, [R17+0x480] ;  /* 0x00048000111c7984 */ /* 0x000eae0000000a00 */
[----:B0-----:R-:W-:Y:S01]  /*0df0*/  DFMA R34, R30, R10, R34 ;  /* 0x0000000a1e22722b */ /* 0x001fe20000000022 */
[----:B------:R-:W-:Y:S04]  /*0e00*/  LDS.64 R30, [R17+0x500] ;  /* 0x00050000111e7984 */ /* 0x000fe80000000a00 */
[----:B------:R-:W0:Y:S03]  /*0e10*/  LDS.128 R8, [R19+0x50] ;  /* 0x0000500013087984 */ /* 0x000e260000000c00 */
[----:B-1----:R-:W-:Y:S01]  /*0e20*/  DFMA R34, R12, R32, R34 ;  /* 0x000000200c22722b */ /* 0x002fe20000000022 */
[----:B------:R-:W1:Y:S07]  /*0e30*/  LDS.64 R32, [R17+0x580] ;  /* 0x0005800011207984 */ /* 0x000e6e0000000a00 */
[----:B--2---:R-:W-:Y:S01]  /*0e40*/  DFMA R34, R28, R14, R34 ;  /* 0x0000000e1c22722b */ /* 0x004fe20000000022 */
        /* <DEDUP_REMOVED lines=9> */
[----:B0-----:R-:W-:-:S08]  /*0ee0*/  DFMA R14, R30, R14, R28 ;  /* 0x0000000e1e0e722b */ /* 0x001fd0000000001c */
[----:B-1----:R-:W-:-:S08]  /*0ef0*/  DFMA R32, R8, R32, R14 ;  /* 0x000000200820722b */ /* 0x002fd0000000000e */
[----:B--2---:R-:W-:Y:S01]  /*0f00*/  DFMA R32, R12, R10, R32 ;  /* 0x0000000a0c20722b */ /* 0x004fe20000000020 */
[----:B------:R-:W-:Y:S06]  /*0f10*/  BAR.SYNC.DEFER_BLOCKING 0x0 ;  /* 0x0000000000007b1d */ /* 0x000fec0000010000 */
[----:B------:R-:W-:Y:S05]  /*0f20*/  @P0 BRA `(.L_x_2) ;  /* 0xfffffff000e40947 */ /* 0x000fea000383ffff */
.L_x_1:
[----:B------:R-:W-:-:S13]  /*0f30*/  LOP3.LUT P0, R7, R25, 0x3, RZ, 0xc0, !PT ;  /* 0x0000000319077812 */ /* 0x000fda000780c0ff */
[----:B------:R-:W-:Y:S05]  /*0f40*/  @!P0 BRA `(.L_x_0) ;  /* 0x0000000800d48947 */ /* 0x000fea0003800000 */
[----:B------:R-:W-:Y:S02]  /*0f50*/  ISETP.NE.AND P0, PT, R7, 0x1, PT ;  /* 0x000000010700780c */ /* 0x000fe40003f05270 */
[----:B------:R-:W-:-:S04]  /*0f60*/  LOP3.LUT R25, R25, 0x1, RZ, 0xc0, !PT ;  /* 0x0000000119197812 */ /* 0x000fc800078ec0ff */
[----:B------:R-:W-:-:S07]  /*0f70*/  ISETP.NE.U32.AND P1, PT, R25, 0x1, PT ;  /* 0x000000011900780c */ /* 0x000fce0003f25070 */
[----:B------:R-:W-:Y:S06]  /*0f80*/  @!P0 BRA `(.L_x_3) ;  /* 0x0000000400c48947 */ /* 0x000fec0003800000 */
[----:B------:R-:W0:Y:S01]  /*0f90*/  LDC.64 R26, c[0x0][0x380] ;  /* 0x0000e000ff1a7b82 */ /* 0x000e220000000a00 */
[----:B------:R-:W-:Y:S01]  /*0fa0*/  LEA R24, R2, R4, 0x4 ;  /* 0x0000000402187211 */ /* 0x000fe200078e20ff */
[C---:B------:R-:W-:Y:S02]  /*0fb0*/  IMAD R25, R5.reuse, 0x10, R0 ;  /* 0x0000001005197824 */ /* 0x040fe400078e0200 */
[----:B------:R-:W-:Y:S02]  /*0fc0*/  IMAD R7, R5, 0x10, R6 ;  /* 0x0000001005077824 */ /* 0x000fe400078e0206 */
[----:B------:R-:W-:Y:S02]  /*0fd0*/  IMAD R9, R25, R3, R24 ;  /* 0x0000000319097224 */ /* 0x000fe400078e0218 */
[----:B------:R-:W1:Y:S01]  /*0fe0*/  LDC.64 R28, c[0x0][0x388] ;  /* 0x0000e200ff1c7b82 */ /* 0x000e620000000a00 */
[----:B0-----:R-:W-:-:S05]  /*0ff0*/  IMAD.WIDE R26, R7, 0x8, R26 ;  /* 0x00000008071a7825 */ /* 0x001fca00078e021a */
[----:B------:R-:W2:Y:S01]  /*1000*/  LDG.E.64 R34, desc[UR8][R26.64] ;  /* 0x000000081a227981 */ /* 0x000ea2000c1e1b00 */
[----:B-1----:R-:W-:-:S05]  /*1010*/  IMAD.WIDE.U32 R8, R9, 0x8, R28 ;  /* 0x0000000809087825 */ /* 0x002fca00078e001c */
[----:B------:R-:W3:Y:S01]  /*1020*/  LDG.E.64 R36, desc[UR8][R8.64] ;  /* 0x0000000808247981 */ /* 0x000ee2000c1e1b00 */
[----:B------:R-:W0:Y:S01]  /*1030*/  S2UR UR5, SR_CgaCtaId ;  /* 0x00000000000579c3 */ /* 0x000e220000008800 */
[----:B------:R-:W-:Y:S02]  /*1040*/  UMOV UR4, 0x400 ;  /* 0x0000040000047882 */ /* 0x000fe40000000000 */
[----:B------:R-:W-:Y:S02]  /*1050*/  UIADD3 UR6, UPT, UPT, UR4, 0x800, URZ ;  /* 0x0000080004067890 */ /* 0x000fe4000fffe0ff */
[----:B0-----:R-:W-:Y:S02]  /*1060*/  ULEA UR4, UR5, UR4, 0x18 ;  /* 0x0000000405047291 */ /* 0x001fe4000f8ec0ff */
[----:B------:R-:W-:-:S04]  /*1070*/  ULEA UR6, UR5, UR6, 0x18 ;  /* 0x0000000605067291 */ /* 0x000fc8000f8ec0ff */
[----:B------:R-:W-:Y:S02]  /*1080*/  LEA R21, R0, UR4, 0x7 ;  /* 0x0000000400157c11 */ /* 0x000fe4000f8e38ff */
[C---:B------:R-:W-:Y:S02]  /*1090*/  LEA R7, R4.reuse, UR6, 0x3 ;  /* 0x0000000604077c11 */ /* 0x040fe4000f8e18ff */
[----:B------:R-:W-:-:S03]  /*10a0*/  LEA R23, R4, R21, 0x3 ;  /* 0x0000001504177211 */ /* 0x000fc600078e18ff */
[----:B------:R-:W-:Y:S01]  /*10b0*/  IMAD R22, R0, 0x80, R7 ;  /* 0x0000008000167824 */ /* 0x000fe200078e0207 */
[----:B------:R-:W-:-:S05]  /*10c0*/  IADD3 R25, PT, PT, R25, 0x10, RZ ;  /* 0x0000001019197810 */ /* 0x000fca0007ffe0ff */
[----:B------:R-:W-:Y:S01]  /*10d0*/  IMAD R25, R25, R3, R24 ;  /* 0x0000000319197224 */ /* 0x000fe200078e0218 */
[----:B--2---:R-:W-:Y:S04]  /*10e0*/  STS.64 [R23], R34 ;  /* 0x0000002217007388 */ /* 0x004fe80000000a00 */
[----:B---3--:R-:W-:Y:S01]  /*10f0*/  STS.64 [R22], R36 ;  /* 0x0000002416007388 */ /* 0x008fe20000000a00 */
[----:B------:R-:W-:Y:S06]  /*1100*/  BAR.SYNC.DEFER_BLOCKING 0x0 ;  /* 0x0000000000007b1d */ /* 0x000fec0000010000 */
[----:B------:R-:W-:Y:S04]  /*1110*/  LDS.64 R18, [R7] ;  /* 0x0000000007127984 */ /* 0x000fe80000000a00 */
[----:B------:R-:W0:Y:S04]  /*1120*/  LDS.128 R12, [R21] ;  /* 0x00000000150c7984 */ /* 0x000e280000000c00 */
[----:B------:R-:W1:Y:S04]  /*1130*/  LDS.64 R30, [R7+0x80] ;  /* 0x00008000071e7984 */ /* 0x000e680000000a00 */
[----:B------:R-:W-:Y:S04]  /*1140*/  LDS.64 R16, [R7+0x100] ;  /* 0x0001000007107984 */ /* 0x000fe80000000a00 */
[----:B------:R-:W2:Y:S01]  /*1150*/  LDS.128 R8, [R21+0x10] ;  /* 0x0000100015087984 */ /* 0x000ea20000000c00 */
[----:B0-----:R-:W-:-:S03]  /*1160*/  DFMA R32, R12, R18, R32 ;  /* 0x000000120c20722b */ /* 0x001fc60000000020 */
[----:B------:R-:W0:Y:S05]  /*1170*/  LDS.64 R18, [R7+0x180] ;  /* 0x0001800007127984 */ /* 0x000e2a0000000a00 */
        /* <DEDUP_REMOVED lines=24> */
[----:B------:R-:W-:Y:S01]  /*1300*/  IMAD.WIDE.U32 R36, R25, 0x8, R28 ;  /* 0x0000000819247825 */ /* 0x000fe200078e001c */
[----:B------:R-:W1:Y:S04]  /*1310*/  LDS.64 R30, [R7+0x680] ;  /* 0x00068000071e7984 */ /* 0x000e680000000a00 */
[----:B------:R-:W-:Y:S02]  /*1320*/  LDS.64 R24, [R7+0x700] ;  /* 0x0007000007187984 */ /* 0x000fe40000000a00 */
[----:B--2---:R-:W-:-:S02]  /*1330*/  DFMA R8, R12, R10, R8 ;  /* 0x0000000a0c08722b */ /* 0x004fc40000000008 */
[----:B------:R-:W-:Y:S06]  /*1340*/  LDS.64 R28, [R7+0x780] ;  /* 0x00078000071c7984 */ /* 0x000fec0000000a00 */
[----:B0-----:R-:W-:Y:S01]  /*1350*/  DFMA R16, R16, R14, R8 ;  /* 0x0000000e1010722b */ /* 0x001fe20000000008 */
[----:B------:R-:W0:Y:S01]  /*1360*/  LDS.128 R12, [R21+0x70] ;  /* 0x00007000150c7984 */ /* 0x000e220000000c00 */
[----:B------:R-:W-:Y:S06]  /*1370*/  BAR.SYNC.DEFER_BLOCKING 0x0 ;  /* 0x0000000000007b1d */ /* 0x000fec0000010000 */
[----:B------:R-:W2:Y:S04]  /*1380*/  LDG.E.64 R26, desc[UR8][R26.64+0x80] ;  /* 0x000080081a1a7981 */ /* 0x000ea8000c1e1b00 */
[----:B------:R-:W3:Y:S01]  /*1390*/  LDG.E.64 R36, desc[UR8][R36.64] ;  /* 0x0000000824247981 */ /* 0x000ee2000c1e1b00 */
[----:B------:R-:W-:-:S03]  /*13a0*/  VIADD R5, R5, 0x2 ;  /* 0x0000000205057836 */ /* 0x000fc60000000000 */
[----:B--2---:R1:W-:Y:S04]  /*13b0*/  STS.64 [R23], R26 ;  /* 0x0000001a17007388 */ /* 0x0043e80000000a00 */
[----:B---3--:R-:W-:Y:S01]  /*13c0*/  STS.64 [R22], R36 ;  /* 0x0000002416007388 */ /* 0x008fe20000000a00 */
[----:B------:R-:W-:Y:S06]  /*13d0*/  BAR.SYNC.DEFER_BLOCKING 0x0 ;  /* 0x0000000000007b1d */ /* 0x000fec0000010000 */
[----:B-1----:R-:W-:Y:S01]  /*13e0*/  DFMA R26, R30, R18, R16 ;  /* 0x000000121e1a722b */ /* 0x002fe20000000010 */
[----:B------:R-:W-:Y:S04]  /*13f0*/  LDS.64 R34, [R7] ;  /* 0x0000000007227984 */ /* 0x000fe80000000a00 */
[----:B------:R-:W1:Y:S04]  /*1400*/  LDS.128 R8, [R21] ;  /* 0x0000000015087984 */ /* 0x000e680000000c00 */
[----:B------:R-:W2:Y:S04]  /*1410*/  LDS.64 R32, [R7+0x80] ;  /* 0x0000800007207984 */ /* 0x000ea80000000a00 */
[----:B------:R-:W-:Y:S04]  /*1420*/  LDS.64 R30, [R7+0x100] ;  /* 0x00010000071e7984 */ /* 0x000fe80000000a00 */
[----:B------:R-:W3:Y:S01]  /*1430*/  LDS.128 R16, [R21+0x10] ;  /* 0x0000100015107984 */ /* 0x000ee20000000c00 */
[----:B0-----:R-:W-:-:S03]  /*1440*/  DFMA R12, R12, R24, R26 ;  /* 0x000000180c0c722b */ /* 0x001fc6000000001a */
[----:B------:R-:W0:Y:S04]  /*1450*/  LDS.64 R24, [R7+0x180] ;  /* 0x0001800007187984 */ /* 0x000e280000000a00 */
[----:B------:R-:W-:Y:S01]  /*1460*/  LDS.64 R22, [R7+0x280] ;  /* 0x0002800007167984 */ /* 0x000fe20000000a00 */
[----:B------:R-:W-:-:S03]  /*1470*/  DFMA R26, R28, R14, R12 ;  /* 0x0000000e1c1a722b */ /* 0x000fc6000000000c */
[----:B------:R-:W-:Y:S04]  /*1480*/  LDS.64 R28, [R7+0x200] ;  /* 0x00020000071c7984 */ /* 0x000fe80000000a00 */
[----:B------:R-:W4:Y:S01]  /*1490*/  LDS.128 R12, [R21+0x20] ;  /* 0x00002000150c7984 */ /* 0x000f220000000c00 */
[----:B-1----:R-:W-:-:S03]  /*14a0*/  DFMA R8, R8, R34, R26 ;  /* 0x000000220808722b */ /* 0x002fc6000000001a */
[----:B------:R-:W-:Y:S05]  /*14b0*/  LDS.64 R26, [R7+0x300] ;  /* 0x00030000071a7984 */ /* 0x000fea0000000a00 */
[----:B--2---:R-:W-:Y:S02]  /*14c0*/  DFMA R32, R32, R10, R8 ;  /* 0x0000000a2020722b */ /* 0x004fe40000000008 */
[----:B------:R-:W1:Y:S06]  /*14d0*/  LDS.128 R8, [R21+0x30] ;  /* 0x0000300015087984 */ /* 0x000e6c0000000c00 */
[----:B---3--:R-:W-:Y:S01]  /*14e0*/  DFMA R32, R16, R30, R32 ;  /* 0x0000001e1020722b */ /* 0x008fe20000000020 */
[----:B------:R-:W2:Y:S07]  /*14f0*/  LDS.64 R30, [R7+0x380] ;  /* 0x00038000071e7984 */ /* 0x000eae0000000a00 */
[----:B0-----:R-:W-:Y:S01]  /*1500*/  DFMA R32, R24, R18, R32 ;  /* 0x000000121820722b */ /* 0x001fe20000000020 */
[----:B------:R-:W-:Y:S04]  /*1510*/  LDS.64 R24, [R7+0x400] ;  /* 0x0004000007187984 */ /* 0x000fe80000000a00 */
[----:B------:R-:W0:Y:S03]  /*1520*/  LDS.128 R16, [R21+0x40] ;  /* 0x0000400015107984 */ /* 0x000e260000000c00 */
[----:B----4-:R-:W-:Y:S01]  /*1530*/  DFMA R32, R12, R28, R32 ;  /* 0x0000001c0c20722b */ /* 0x010fe20000000020 */
[----:B------:R-:W3:Y:S07]  /*1540*/  LDS.64 R28, [R7+0x480] ;  /* 0x00048000071c7984 */ /* 0x000eee0000000a00 */
[----:B------:R-:W-:Y:S01]  /*1550*/  DFMA R32, R22, R14, R32 ;  /* 0x0000000e1620722b */ /* 0x000fe20000000020 */
[----:B------:R-:W-:Y:S04]  /*1560*/  LDS.64 R22, [R7+0x500] ;  /* 0x0005000007167984 */ /* 0x000fe80000000a00 */
[----:B------:R-:W4:Y:S03]  /*1570*/  LDS.128 R12, [R21+0x50] ;  /* 0x00005000150c7984 */ /* 0x000f260000000c00 */
[----:B-1----:R-:W-:Y:S01]  /*1580*/  DFMA R32, R8, R26, R32 ;  /* 0x0000001a0820722b */ /* 0x002fe20000000020 */
[----:B------:R-:W1:Y:S07]  /*1590*/  LDS.64 R26, [R7+0x580] ;  /* 0x00058000071a7984 */ /* 0x000e6e0000000a00 */
[----:B--2---:R-:W-:Y:S01]  /*15a0*/  DFMA R32, R30, R10, R32 ;  /* 0x0000000a1e20722b */ /* 0x004fe20000000020 */
[----:B------:R-:W-:Y:S04]  /*15b0*/  LDS.64 R30, [R7+0x600] ;  /* 0x00060000071e7984 */ /* 0x000fe80000000a00 */
[----:B------:R-:W2:Y:S03]  /*15c0*/  LDS.128 R8, [R21+0x60] ;  /* 0x0000600015087984 */ /* 0x000ea60000000c00 */
[----:B0-----:R-:W-:Y:S01]  /*15d0*/  DFMA R32, R16, R24, R32 ;  /* 0x000000181020722b */ /* 0x001fe20000000020 */
[----:B------:R-:W0:Y:S07]  /*15e0*/  LDS.64 R24, [R7+0x680] ;  /* 0x0006800007187984 */ /* 0x000e2e0000000a00 */
[----:B---3--:R-:W-:Y:S01]  /*15f0*/  DFMA R32, R28, R18, R32 ;  /* 0x000000121c20722b */ /* 0x008fe20000000020 */
[----:B------:R-:W-:Y:S04]  /*1600*/  LDS.64 R28, [R7+0x700] ;  /* 0x00070000071c7984 */ /* 0x000fe80000000a00 */
[----:B------:R-:W3:Y:S03]  /*1610*/  LDS.128 R16, [R21+0x70] ;  /* 0x0000700015107984 */ /* 0x000ee60000000c00 */
[----:B----4-:R-:W-:-:S02]  /*1620*/  DFMA R12, R12, R22, R32 ;  /* 0x000000160c0c722b */ /* 0x010fc40000000020 */
[----:B------:R-:W4:Y:S06]  /*1630*/  LDS.64 R32, [R7+0x780] ;  /* 0x0007800007207984 */ /* 0x000f2c0000000a00 */
[----:B-1----:R-:W-:-:S08]  /*1640*/  DFMA R12, R26, R14, R12 ;  /* 0x0000000e1a0c722b */ /* 0x002fd0000000000c */
[----:B--2---:R-:W-:-:S08]  /*1650*/  DFMA R8, R8, R30, R12 ;  /* 0x0000001e0808722b */ /* 0x004fd0000000000c */
[----:B0-----:R-:W-:-:S08]  /*1660*/  DFMA R8, R24, R10, R8 ;  /* 0x0000000a1808722b */ /* 0x001fd00000000008 */
[----:B---3--:R-:W-:-:S08]  /*1670*/  DFMA R8, R16, R28, R8 ;  /* 0x0000001c1008722b */ /* 0x008fd00000000008 */
[----:B----4-:R-:W-:Y:S01]  /*1680*/  DFMA R32, R32, R18, R8 ;  /* 0x000000122020722b */ /* 0x010fe20000000008 */
[----:B------:R-:W-:Y:S10]  /*1690*/  BAR.SYNC.DEFER_BLOCKING 0x0 ;  /* 0x0000000000007b1d */ /* 0x000ff40000010000 */
.L_x_3:
[----:B------:R-:W-:Y:S05]  /*16a0*/  @P1 BRA `(.L_x_0) ;  /* 0x0000000000fc1947 */ /* 0x000fea0003800000 */
[----:B------:R-:W0:Y:S01]  /*16b0*/  LDC.64 R8, c[0x0][0x380] ;  /* 0x0000e000ff087b82 */ /* 0x000e220000000a00 */
[C---:B------:R-:W-:Y:S01]  /*16c0*/  LEA R12, R5.reuse, R0, 0x4 ;  /* 0x00000000050c7211 */ /* 0x040fe200078e20ff */
[----:B------:R-:W-:Y:S01]  /*16d0*/  IMAD R7, R2, 0x10, R4 ;  /* 0x0000001002077824 */ /* 0x000fe200078e0204 */
[----:B------:R-:W-:-:S03]  /*16e0*/  LEA R5, R5, R6, 0x4 ;  /* 0x0000000605057211 */ /* 0x000fc600078e20ff */
        /* <DEDUP_REMOVED lines=12> */
[----:B------:R-:W-:-:S03]  /*17b0*/  LEA R5, R4, UR6, 0x3 ;  /* 0x0000000604057c11 */ /* 0x000fc6000f8e18ff */
[----:B------:R-:W-:Y:S01]  /*17c0*/  IMAD R21, R4, 0x8, R7 ;  /* 0x0000000804157824 */ /* 0x000fe200078e0207 */
[----:B------:R-:W-:-:S04]  /*17d0*/  LEA R0, R0, R5, 0x7 ;  /* 0x0000000500007211 */ /* 0x000fc800078e38ff */
        /* <DEDUP_REMOVED lines=8> */
[----:B------:R-:W3:Y:S04]  /*1860*/  LDS.64 R24, [R5+0x180] ;  /* 0x0001800005187984 */ /* 0x000ee80000000a00 */
[----:B------:R-:W-:Y:S04]  /*1870*/  LDS.64 R22, [R5+0x200] ;  /* 0x0002000005167984 */ /* 0x000fe80000000a00 */
[----:B------:R-:W4:Y:S01]  /*1880*/  LDS.128 R16, [R7+0x20] ;  /* 0x0000200007107984 */ /* 0x000f220000000c00 */
[----:B0-----:R-:W-:-:S03]  /*1890*/  DFMA R8, R8, R36, R32 ;  /* 0x000000240808722b */ /* 0x001fc60000000020 */
[----:B------:R-:W0:Y:S05]  /*18a0*/  LDS.64 R32, [R5+0x280] ;  /* 0x0002800005207984 */ /* 0x000e2a0000000a00 */
[----:B-1----:R-:W-:Y:S01]  /*18b0*/  DFMA R30, R26, R10, R8 ;  /* 0x0000000a1a1e722b */ /* 0x002fe20000000008 */
[----:B------:R-:W-:Y:S04]  /*18c0*/  LDS.64 R26, [R5+0x300] ;  /* 0x00030000051a7984 */ /* 0x000fe80000000a00 */
[----:B------:R-:W1:Y:S03]  /*18d0*/  LDS.128 R8, [R7+0x30] ;  /* 0x0000300007087984 */ /* 0x000e660000000c00 */
[----:B--2---:R-:W-:Y:S01]  /*18e0*/  DFMA R12, R12, R28, R30 ;  /* 0x0000001c0c0c722b */ /* 0x004fe2000000001e */
[----:B------:R-:W2:Y:S07]  /*18f0*/  LDS.64 R28, [R5+0x380] ;  /* 0x00038000051c7984 */ /* 0x000eae0000000a00 */
[----:B---3--:R-:W-:Y:S01]  /*1900*/  DFMA R30, R24, R14, R12 ;  /* 0x0000000e181e722b */ /* 0x008fe2000000000c */
[----:B------:R-:W-:Y:S04]  /*1910*/  LDS.64 R24, [R5+0x400] ;  /* 0x0004000005187984 */ /* 0x000fe80000000a00 */
[----:B------:R-:W3:Y:S03]  /*1920*/  LDS.128 R12, [R7+0x40] ;  /* 0x00004000070c7984 */ /* 0x000ee60000000c00 */
[----:B----4-:R-:W-:-:S02]  /*1930*/  DFMA R16, R16, R22, R30 ;  /* 0x000000161010722b */ /* 0x010fc4000000001e */
[----:B------:R-:W4:Y:S04]  /*1940*/  LDS.64 R30, [R5+0x480] ;  /* 0x00048000051e7984 */ /* 0x000f280000000a00 */
[----:B------:R-:W-:Y:S02]  /*1950*/  LDS.64 R22, [R5+0x500] ;  /* 0x0005000005167984 */ /* 0x000fe40000000a00 */
[----:B0-----:R-:W-:Y:S02]  /*1960*/  DFMA R32, R32, R18, R16 ;  /* 0x000000122020722b */ /* 0x001fe40000000010 */
[----:B------:R-:W0:Y:S06]  /*1970*/  LDS.128 R16, [R7+0x50] ;  /* 0x0000500007107984 */ /* 0x000e2c0000000c00 */
[----:B-1----:R-:W-:Y:S01]  /*1980*/  DFMA R8, R8, R26, R32 ;  /* 0x0000001a0808722b */ /* 0x002fe20000000020 */
[----:B------:R-:W1:Y:S07]  /*1990*/  LDS.64 R26, [R5+0x580] ;  /* 0x00058000051a7984 */ /* 0x000e6e0000000a00 */
[----:B--2---:R-:W-:Y:S01]  /*19a0*/  DFMA R32, R28, R10, R8 ;  /* 0x0000000a1c20722b */ /* 0x004fe20000000008 */
[----:B------:R-:W-:Y:S04]  /*19b0*/  LDS.64 R28, [R5+0x600] ;  /* 0x00060000051c7984 */ /* 0x000fe80000000a00 */
[----:B------:R-:W2:Y:S03]  /*19c0*/  LDS.128 R8, [R7+0x60] ;  /* 0x0000600007087984 */ /* 0x000ea60000000c00 */
[----:B---3--:R-:W-:Y:S01]  /*19d0*/  DFMA R12, R12, R24, R32 ;  /* 0x000000180c0c722b */ /* 0x008fe20000000020 */
[----:B------:R-:W3:Y:S07]  /*19e0*/  LDS.64 R24, [R5+0x680] ;  /* 0x0006800005187984 */ /* 0x000eee0000000a00 */
[----:B----4-:R-:W-:Y:S01]  /*19f0*/  DFMA R32, R30, R14, R12 ;  /* 0x0000000e1e20722b */ /* 0x010fe2000000000c */
[----:B------:R-:W-:Y:S04]  /*1a00*/  LDS.64 R30, [R5+0x700] ;  /* 0x00070000051e7984 */ /* 0x000fe80000000a00 */
[----:B------:R-:W4:Y:S03]  /*1a10*/  LDS.128 R12, [R7+0x70] ;  /* 0x00007000070c7984 */ /* 0x000f260000000c00 */
[----:B0-----:R-:W-:-:S02]  /*1a20*/  DFMA R16, R16, R22, R32 ;  /* 0x000000161010722b */ /* 0x001fc40000000020 */
[----:B------:R-:W0:Y:S06]  /*1a30*/  LDS.64 R32, [R5+0x780] ;  /* 0x0007800005207984 */ /* 0x000e2c0000000a00 */
[----:B-1----:R-:W-:-:S08]  /*1a40*/  DFMA R16, R26, R18, R16 ;  /* 0x000000121a10722b */ /* 0x002fd00000000010 */
[----:B--2---:R-:W-:-:S08]  /*1a50*/  DFMA R8, R8, R28, R16 ;  /* 0x0000001c0808722b */ /* 0x004fd00000000010 */
[----:B---3--:R-:W-:-:S08]  /*1a60*/  DFMA R8, R24, R10, R8 ;  /* 0x0000000a1808722b */ /* 0x008fd00000000008 */
[----:B----4-:R-:W-:-:S08]  /*1a70*/  DFMA R8, R12, R30, R8 ;  /* 0x0000001e0c08722b */ /* 0x010fd00000000008 */
[----:B0-----:R-:W-:Y:S01]  /*1a80*/  DFMA R32, R32, R14, R8 ;  /* 0x0000000e2020722b */ /* 0x001fe20000000008 */
[----:B------:R-:W-:Y:S10]  /*1a90*/  BAR.SYNC.DEFER_BLOCKING 0x0 ;  /* 0x0000000000007b1d */ /* 0x000ff40000010000 */
.L_x_0:
[----:B------:R-:W0:Y:S01]  /*1aa0*/  LDC.64 R6, c[0x0][0x390] ;  /* 0x0000e400ff067b82 */ /* 0x000e220000000a00 */
[----:B------:R-:W-:-:S04]  /*1ab0*/  IMAD R2, R2, 0x10, R4 ;  /* 0x0000001002027824 */ /* 0x000fc800078e0204 */
[----:B------:R-:W-:-:S04]  /*1ac0*/  IMAD R3, R20, R3, R2 ;  /* 0x0000000314037224 */ /* 0x000fc800078e0202 */
[----:B0-----:R-:W-:-:S05]  /*1ad0*/  IMAD.WIDE R2, R3, 0x8, R6 ;  /* 0x0000000803027825 */ /* 0x001fca00078e0206 */
[----:B------:R-:W-:Y:S01]  /*1ae0*/  STG.E.64 desc[UR8][R2.64], R32 ;  /* 0x0000002002007986 */ /* 0x000fe2000c101b08 */
[----:B------:R-:W-:Y:S05]  /*1af0*/  EXIT ;  /* 0x000000000000794d */ /* 0x000fea0003800000 */
.L_x_4:
[----:B------:R-:W-:-:S00]  /*1b00*/  BRA `(.L_x_4) ;  /* 0xfffffffc00fc7947 */ /* 0x000fc0000383ffff */
[----:B------:R-:W-:-:S00]  /*1b10*/  NOP ;  /* 0x0000000000007918 */ /* 0x000fc00000000000 */
        /* <DEDUP_REMOVED lines=14> */
.L_x_5:


//--------------------- .nv.shared._Z10multiplicaPdS_S_i --------------------------
	.section	.nv.shared._Z10multiplicaPdS_S_i,"aw",@nobits
	.sectionflags	@""
	.align	8
.nv.shared._Z10multiplicaPdS_S_i:
	.zero		5120


//--------------------- .nv.shared.reserved.0     --------------------------
	.section	.nv.shared.reserved.0,"aw",@nobits
	.weak		__nv_reservedSMEM_offset_0_alias
	.size		__nv_reservedSMEM_offset_0_alias, 0, 64
	.other		__nv_reservedSMEM_offset_0_alias,@"STO_CUDA_RESERVED_SHARED STV_DEFAULT"
__nv_reservedSMEM_offset_0_alias:
	.zero		0
	.zero		64


//--------------------- .nv.constant0._Z10multiplicaPdS_S_i --------------------------
	.section	.nv.constant0._Z10multiplicaPdS_S_i,"a",@progbits
	.sectionflags	@""
	.align	4
.nv.constant0._Z10multiplicaPdS_S_i:
	.zero		924


//--------------------- SYMBOLS --------------------------

	.type		.nv.reservedSmem.offset0,@object
	.size		.nv.reservedSmem.offset0,0x4
	.type		.nv.reservedSmem.cap,@object
	.size		.nv.reservedSmem.cap,0x4
